//
// Generated by NVIDIA NVVM Compiler
//
// Compiler Build ID: CL-36424714
// Cuda compilation tools, release 13.0, V13.0.88
// Based on NVVM 20.0.0
//

.version 9.0
.target sm_100
.address_size 64

	// .globl	_Z14sumMatrixOnGPUPfS_S_ii

.visible .entry _Z14sumMatrixOnGPUPfS_S_ii(
	.param .u64 .ptr .align 1 _Z14sumMatrixOnGPUPfS_S_ii_param_0,
	.param .u64 .ptr .align 1 _Z14sumMatrixOnGPUPfS_S_ii_param_1,
	.param .u64 .ptr .align 1 _Z14sumMatrixOnGPUPfS_S_ii_param_2,
	.param .u32 _Z14sumMatrixOnGPUPfS_S_ii_param_3,
	.param .u32 _Z14sumMatrixOnGPUPfS_S_ii_param_4
)
{
	.reg .pred 	%p<2>;
	.reg .b32 	%r<13>;
	.reg .b32 	%f<4>;
	.reg .b64 	%rd<11>;

	ld.param.u64 	%rd1, [_Z14sumMatrixOnGPUPfS_S_ii_param_0];
	ld.param.u64 	%rd2, [_Z14sumMatrixOnGPUPfS_S_ii_param_1];
	ld.param.u64 	%rd3, [_Z14sumMatrixOnGPUPfS_S_ii_param_2];
	ld.param.u32 	%r2, [_Z14sumMatrixOnGPUPfS_S_ii_param_3];
	ld.param.u32 	%r3, [_Z14sumMatrixOnGPUPfS_S_ii_param_4];
	mov.u32 	%r4, %ctaid.x;
	mov.u32 	%r5, %ntid.x;
	mov.u32 	%r6, %tid.x;
	mad.lo.s32 	%r7, %r4, %r5, %r6;
	mov.u32 	%r8, %ctaid.y;
	mov.u32 	%r9, %ntid.y;
	mov.u32 	%r10, %tid.y;
	mad.lo.s32 	%r11, %r8, %r9, %r10;
	mad.lo.s32 	%r1, %r2, %r11, %r7;
	mul.lo.s32 	%r12, %r3, %r2;
	setp.ge.s32 	%p1, %r1, %r12;
	@%p1 bra 	$L__BB0_2;
	cvta.to.global.u64 	%rd4, %rd1;
	cvta.to.global.u64 	%rd5, %rd2;
	cvta.to.global.u64 	%rd6, %rd3;
	mul.wide.s32 	%rd7, %r1, 4;
	add.s64 	%rd8, %rd4, %rd7;
	ld.global.f32 	%f1, [%rd8];
	add.s64 	%rd9, %rd5, %rd7;
	ld.global.f32 	%f2, [%rd9];
	add.f32 	%f3, %f1, %f2;
	add.s64 	%rd10, %rd6, %rd7;
	st.global.f32 	[%rd10], %f3;
$L__BB0_2:
	ret;

}


// ===== COMPILED SASS (sm_100) =====

	.target	sm_100

	.elftype	@"ET_EXEC"


//--------------------- .note.nv.tkinfo           --------------------------
	.section	.note.nv.tkinfo,"",@"SHT_NOTE"
	.sectionflags	@"SHF_NOTE_NV_TKINFO"
	.tkinfo
        /*0018*/ 	.word	0x00000002
        /*0030*/ 	.string	""
        /*0030*/ 	.string	"ptxas"
        /*0030*/ 	.string	"Cuda compilation tools, release 13.0, V13.0.88"
        /*0030*/ 	.string	"Build cuda_13.0.r13.0/compiler.36424714_0"
        /*0030*/ 	.string	"-arch sm_100 -m 64 "



//--------------------- .note.nv.cuinfo           --------------------------
	.section	.note.nv.cuinfo,"",@"SHT_NOTE"
	.sectionflags	@"SHF_NOTE_NV_CUINFO"
        /*0018*/ 	.short	0x0002
        /*001a*/ 	.short	0x0064
        /*001c*/ 	.short	0x0082
	.zero		2


//--------------------- .nv.info                  --------------------------
	.section	.nv.info,"",@"SHT_CUDA_INFO"
	.align	4


	//----- nvinfo : EIATTR_REGCOUNT
	.align		4
        /*0000*/ 	.byte	0x04, 0x2f
        /*0002*/ 	.short	(.L_1 - .L_0)
	.align		4
.L_0:
        /*0004*/ 	.word	index@(_Z14sumMatrixOnGPUPfS_S_ii)
        /*0008*/ 	.word	0x0000000c


	//----- nvinfo : EIATTR_FRAME_SIZE
	.align		4
.L_1:
        /*000c*/ 	.byte	0x04, 0x11
        /*000e*/ 	.short	(.L_3 - .L_2)
	.align		4
.L_2:
        /*0010*/ 	.word	index@(_Z14sumMatrixOnGPUPfS_S_ii)
        /*0014*/ 	.word	0x00000000


	//----- nvinfo : EIATTR_MIN_STACK_SIZE
	.align		4
.L_3:
        /*0018*/ 	.byte	0x04, 0x12
        /*001a*/ 	.short	(.L_5 - .L_4)
	.align		4
.L_4:
        /*001c*/ 	.word	index@(_Z14sumMatrixOnGPUPfS_S_ii)
        /*0020*/ 	.word	0x00000000
.L_5:


//--------------------- .nv.compat                --------------------------
	.section	.nv.compat,"",@"SHT_CUDA_COMPAT_INFO"
	.align	4
        /*0000*/ 	.byte	0x02, 0x09, 0x00, 0x00, 0x02, 0x02, 0x01, 0x00, 0x02, 0x05, 0x05, 0x00, 0x03, 0x07, 0x01, 0x01
        /*0010*/ 	.byte	0x02, 0x03, 0x00, 0x00, 0x02, 0x06, 0x01, 0x00, 0x04, 0x0b, 0x08, 0x00, 0x09, 0x00, 0x00, 0x00
        /*0020*/ 	.byte	0x00, 0x00, 0x00, 0x00


//--------------------- .nv.info._Z14sumMatrixOnGPUPfS_S_ii --------------------------
	.section	.nv.info._Z14sumMatrixOnGPUPfS_S_ii,"",@"SHT_CUDA_INFO"
	.sectionflags	@""
	.align	4


	//----- nvinfo : EIATTR_CUDA_API_VERSION
	.align		4
        /*0000*/ 	.byte	0x04, 0x37
        /*0002*/ 	.short	(.L_7 - .L_6)
.L_6:
        /*0004*/ 	.word	0x00000082


	//----- nvinfo : EIATTR_KPARAM_INFO
	.align		4
.L_7:
        /*0008*/ 	.byte	0x04, 0x17
        /*000a*/ 	.short	(.L_9 - .L_8)
.L_8:
        /*000c*/ 	.word	0x00000000
        /*0010*/ 	.short	0x0004
        /*0012*/ 	.short	0x001c
        /*0014*/ 	.byte	0x00, 0xf0, 0x11, 0x00


	//----- nvinfo : EIATTR_KPARAM_INFO
	.align		4
.L_9:
        /*0018*/ 	.byte	0x04, 0x17
        /*001a*/ 	.short	(.L_11 - .L_10)
.L_10:
        /*001c*/ 	.word	0x00000000
        /*0020*/ 	.short	0x0003
        /*0022*/ 	.short	0x0018
        /*0024*/ 	.byte	0x00, 0xf0, 0x11, 0x00


	//----- nvinfo : EIATTR_KPARAM_INFO
	.align		4
.L_11:
        /*0028*/ 	.byte	0x04, 0x17
        /*002a*/ 	.short	(.L_13 - .L_12)
.L_12:
        /*002c*/ 	.word	0x00000000
        /*0030*/ 	.short	0x0002
        /*0032*/ 	.short	0x0010
        /*0034*/ 	.byte	0x00, 0xf5, 0x21, 0x00


	//----- nvinfo : EIATTR_KPARAM_INFO
	.align		4
.L_13:
        /*0038*/ 	.byte	0x04, 0x17
        /*003a*/ 	.short	(.L_15 - .L_14)
.L_14:
        /*003c*/ 	.word	0x00000000
        /*0040*/ 	.short	0x0001
        /*0042*/ 	.short	0x0008
        /*0044*/ 	.byte	0x00, 0xf5, 0x21, 0x00


	//----- nvinfo : EIATTR_KPARAM_INFO
	.align		4
.L_15:
        /*0048*/ 	.byte	0x04, 0x17
        /*004a*/ 	.short	(.L_17 - .L_16)
.L_16:
        /*004c*/ 	.word	0x00000000
        /*0050*/ 	.short	0x0000
        /*0052*/ 	.short	0x0000
        /*0054*/ 	.byte	0x00, 0xf5, 0x21, 0x00


	//----- nvinfo : EIATTR_SPARSE_MMA_MASK
	.align		4
.L_17:
        /*0058*/ 	.byte	0x03, 0x50
        /*005a*/ 	.short	0x0000


	//----- nvinfo : EIATTR_MAXREG_COUNT
	.align		4
        /*005c*/ 	.byte	0x03, 0x1b
        /*005e*/ 	.short	0x00ff


	//----- nvinfo : EIATTR_MERCURY_ISA_VERSION
	.align		4
        /*0060*/ 	.byte	0x03, 0x5f
        /*0062*/ 	.short	0x0101


	//----- nvinfo : EIATTR_VRC_CTA_INIT_COUNT
	.align		4
        /*0064*/ 	.byte	0x02, 0x4a
	.zero		1
	.zero		1


	//----- nvinfo : EIATTR_EXIT_INSTR_OFFSETS
	.align		4
        /*0068*/ 	.byte	0x04, 0x1c
        /*006a*/ 	.short	(.L_19 - .L_18)


	//   ....[0]....
.L_18:
        /*006c*/ 	.word	0x000000d0


	//   ....[1]....
        /*0070*/ 	.word	0x00000190


	//----- nvinfo : EIATTR_CBANK_PARAM_SIZE
	.align		4
.L_19:
        /*0074*/ 	.byte	0x03, 0x19
        /*0076*/ 	.short	0x0020


	//----- nvinfo : EIATTR_PARAM_CBANK
	.align		4
        /*0078*/ 	.byte	0x04, 0x0a
        /*007a*/ 	.short	(.L_21 - .L_20)
	.align		4
.L_20:
        /*007c*/ 	.word	index@(.nv.constant0._Z14sumMatrixOnGPUPfS_S_ii)
        /*0080*/ 	.short	0x0380
        /*0082*/ 	.short	0x0020


	//----- nvinfo : EIATTR_SW_WAR
	.align		4
.L_21:
        /*0084*/ 	.byte	0x04, 0x36
        /*0086*/ 	.short	(.L_23 - .L_22)
.L_22:
        /*0088*/ 	.word	0x00000008
.L_23:


//--------------------- .nv.callgraph             --------------------------
	.section	.nv.callgraph,"",@"SHT_CUDA_CALLGRAPH"
	.align	4
	.sectionentsize	8
	.align		4
        /*0000*/ 	.word	0x00000000
	.align		4
        /*0004*/ 	.word	0xffffffff
	.align		4
        /*0008*/ 	.word	0x00000000
	.align		4
        /*000c*/ 	.word	0xfffffffe
	.align		4
        /*0010*/ 	.word	0x00000000
	.align		4
        /*0014*/ 	.word	0xfffffffd
	.align		4
        /*0018*/ 	.word	0x00000000
	.align		4
        /*001c*/ 	.word	0xfffffffc


//--------------------- .text._Z14sumMatrixOnGPUPfS_S_ii --------------------------
	.section	.text._Z14sumMatrixOnGPUPfS_S_ii,"ax",@progbits
	.align	128
        .global         _Z14sumMatrixOnGPUPfS_S_ii
        .type           _Z14sumMatrixOnGPUPfS_S_ii,@function
        .size           _Z14sumMatrixOnGPUPfS_S_ii,(.L_x_1 - _Z14sumMatrixOnGPUPfS_S_ii)
        .other          _Z14sumMatrixOnGPUPfS_S_ii,@"STO_CUDA_ENTRY STV_DEFAULT"
_Z14sumMatrixOnGPUPfS_S_ii:
.text._Z14sumMatrixOnGPUPfS_S_ii:
[----:B------:R-:W-:Y:S01]  /*0000*/  LDC R1, c[0x0][0x37c] ;  /* 0x0000df00ff017b82 */ /* 0x000fe20000000800 */
[----:B------:R-:W0:Y:S07]  /*0010*/  S2R R3, SR_TID.X ;  /* 0x0000000000037919 */ /* 0x000e2e0000002100 */
[----:B------:R-:W0:Y:S01]  /*0020*/  S2UR UR4, SR_CTAID.X ;  /* 0x00000000000479c3 */ /* 0x000e220000002500 */
[----:B------:R-:W1:Y:S01]  /*0030*/  LDCU.64 UR6, c[0x0][0x398] ;  /* 0x00007300ff0677ac */ /* 0x000e620008000a00 */
[----:B------:R-:W2:Y:S06]  /*0040*/  S2R R5, SR_TID.Y ;  /* 0x0000000000057919 */ /* 0x000eac0000002200 */
[----:B------:R-:W0:Y:S08]  /*0050*/  LDC R0, c[0x0][0x360] ;  /* 0x0000d800ff007b82 */ /* 0x000e300000000800 */
[----:B------:R-:W2:Y:S08]  /*0060*/  S2UR UR5, SR_CTAID.Y ;  /* 0x00000000000579c3 */ /* 0x000eb00000002600 */
[----:B------:R-:W2:Y:S01]  /*0070*/  LDC R2, c[0x0][0x364] ;  /* 0x0000d900ff027b82 */ /* 0x000ea20000000800 */
[----:B0-----:R-:W-:Y:S01]  /*0080*/  IMAD R0, R0, UR4, R3 ;  /* 0x0000000400007c24 */ /* 0x001fe2000f8e0203 */
[----:B-1----:R-:W-:Y:S01]  /*0090*/  UIMAD UR4, UR6, UR7, URZ ;  /* 0x00000007060472a4 */ /* 0x002fe2000f8e02ff */
[----:B--2---:R-:W-:-:S04]  /*00a0*/  IMAD R3, R2, UR5, R5 ;  /* 0x0000000502037c24 */ /* 0x004fc8000f8e0205 */
[----:B------:R-:W-:-:S05]  /*00b0*/  IMAD R9, R3, UR6, R0 ;  /* 0x0000000603097c24 */ /* 0x000fca000f8e0200 */
[----:B------:R-:W-:-:S13]  /*00c0*/  ISETP.GE.AND P0, PT, R9, UR4, PT ;  /* 0x0000000409007c0c */ /* 0x000fda000bf06270 */
[----:B------:R-:W-:Y:S05]  /*00d0*/  @P0 EXIT ;  /* 0x000000000000094d */ /* 0x000fea0003800000 */
[----:B------:R-:W0:Y:S01]  /*00e0*/  LDC.64 R2, c[0x0][0x380] ;  /* 0x0000e000ff027b82 */ /* 0x000e220000000a00 */
[----:B------:R-:W1:Y:S07]  /*00f0*/  LDCU.64 UR4, c[0x0][0x358] ;  /* 0x00006b00ff0477ac */ /* 0x000e6e0008000a00 */
[----:B------:R-:W2:Y:S08]  /*0100*/  LDC.64 R4, c[0x0][0x388] ;  /* 0x0000e200ff047b82 */ /* 0x000eb00000000a00 */
[----:B------:R-:W3:Y:S01]  /*0110*/  LDC.64 R6, c[0x0][0x390] ;  /* 0x0000e400ff067b82 */ /* 0x000ee20000000a00 */
[----:B0-----:R-:W-:-:S06]  /*0120*/  IMAD.WIDE R2, R9, 0x4, R2 ;  /* 0x0000000409027825 */ /* 0x001fcc00078e0202 */
[----:B-1----:R-:W4:Y:S01]  /*0130*/  LDG.E R2, desc[UR4][R2.64] ;  /* 0x0000000402027981 */ /* 0x002f22000c1e1900 */
[----:B--2---:R-:W-:-:S06]  /*0140*/  IMAD.WIDE R4, R9, 0x4, R4 ;  /* 0x0000000409047825 */ /* 0x004fcc00078e0204 */
[----:B------:R-:W4:Y:S01]  /*0150*/  LDG.E R5, desc[UR4][R4.64] ;  /* 0x0000000404057981 */ /* 0x000f22000c1e1900 */
[----:B---3--:R-:W-:-:S04]  /*0160*/  IMAD.WIDE R6, R9, 0x4, R6 ;  /* 0x0000000409067825 */ /* 0x008fc800078e0206 */
[----:B----4-:R-:W-:-:S05]  /*0170*/  FADD R9, R2, R5 ;  /* 0x0000000502097221 */ /* 0x010fca0000000000 */
[----:B------:R-:W-:Y:S01]  /*0180*/  STG.E desc[UR4][R6.64], R9 ;  /* 0x0000000906007986 */ /* 0x000fe2000c101904 */
[----:B------:R-:W-:Y:S05]  /*0190*/  EXIT ;  /* 0x000000000000794d */ /* 0x000fea0003800000 */
.L_x_0:
[----:B------:R-:W-:-:S00]  /*01a0*/  BRA `(.L_x_0) ;  /* 0xfffffffc00fc7947 */ /* 0x000fc0000383ffff */
[----:B------:R-:W-:-:S00]  /*01b0*/  NOP ;  /* 0x0000000000007918 */ /* 0x000fc00000000000 */
        /* <DEDUP_REMOVED lines=12> */
.L_x_1:


//--------------------- .nv.shared.reserved.0     --------------------------
	.section	.nv.shared.reserved.0,"aw",@nobits
	.weak		__nv_reservedSMEM_offset_0_alias
	.size		__nv_reservedSMEM_offset_0_alias, 0, 64
	.other		__nv_reservedSMEM_offset_0_alias,@"STO_CUDA_RESERVED_SHARED STV_DEFAULT"
__nv_reservedSMEM_offset_0_alias:
	.zero		0
	.zero		64


//--------------------- .nv.constant0._Z14sumMatrixOnGPUPfS_S_ii --------------------------
	.section	.nv.constant0._Z14sumMatrixOnGPUPfS_S_ii,"a",@progbits
	.sectionflags	@""
	.align	4
.nv.constant0._Z14sumMatrixOnGPUPfS_S_ii:
	.zero		928


//--------------------- SYMBOLS --------------------------

	.type		.nv.reservedSmem.offset0,@object
	.size		.nv.reservedSmem.offset0,0x4
